//
// Generated by NVIDIA NVVM Compiler
//
// Compiler Build ID: CL-36424714
// Cuda compilation tools, release 13.0, V13.0.88
// Based on NVVM 20.0.0
//

.version 9.0
.target sm_100
.address_size 64

	// .globl	_Z15copyVectorized4PK6Float4PS_i

.visible .entry _Z15copyVectorized4PK6Float4PS_i(
	.param .u64 .ptr .align 1 _Z15copyVectorized4PK6Float4PS_i_param_0,
	.param .u64 .ptr .align 1 _Z15copyVectorized4PK6Float4PS_i_param_1,
	.param .u32 _Z15copyVectorized4PK6Float4PS_i_param_2
)
{
	.reg .pred 	%p<2>;
	.reg .b32 	%r<6>;
	.reg .b32 	%f<5>;
	.reg .b64 	%rd<8>;

	ld.param.u64 	%rd1, [_Z15copyVectorized4PK6Float4PS_i_param_0];
	ld.param.u64 	%rd2, [_Z15copyVectorized4PK6Float4PS_i_param_1];
	ld.param.u32 	%r2, [_Z15copyVectorized4PK6Float4PS_i_param_2];
	mov.u32 	%r3, %ctaid.x;
	mov.u32 	%r4, %ntid.x;
	mov.u32 	%r5, %tid.x;
	mad.lo.s32 	%r1, %r3, %r4, %r5;
	setp.ge.s32 	%p1, %r1, %r2;
	@%p1 bra 	$L__BB0_2;
	cvta.to.global.u64 	%rd3, %rd1;
	cvta.to.global.u64 	%rd4, %rd2;
	mul.wide.s32 	%rd5, %r1, 16;
	add.s64 	%rd6, %rd4, %rd5;
	add.s64 	%rd7, %rd3, %rd5;
	ld.global.nc.v4.f32 	{%f1, %f2, %f3, %f4}, [%rd7];
	st.global.v4.f32 	[%rd6], {%f1, %f2, %f3, %f4};
$L__BB0_2:
	ret;

}
	// .globl	_Z15copyVectorized8PK6Float8PS_i
.visible .entry _Z15copyVectorized8PK6Float8PS_i(
	.param .u64 .ptr .align 1 _Z15copyVectorized8PK6Float8PS_i_param_0,
	.param .u64 .ptr .align 1 _Z15copyVectorized8PK6Float8PS_i_param_1,
	.param .u32 _Z15copyVectorized8PK6Float8PS_i_param_2
)
{
	.reg .pred 	%p<2>;
	.reg .b32 	%r<6>;
	.reg .b32 	%f<9>;
	.reg .b64 	%rd<8>;

	ld.param.u64 	%rd1, [_Z15copyVectorized8PK6Float8PS_i_param_0];
	ld.param.u64 	%rd2, [_Z15copyVectorized8PK6Float8PS_i_param_1];
	ld.param.u32 	%r2, [_Z15copyVectorized8PK6Float8PS_i_param_2];
	mov.u32 	%r3, %ctaid.x;
	mov.u32 	%r4, %ntid.x;
	mov.u32 	%r5, %tid.x;
	mad.lo.s32 	%r1, %r3, %r4, %r5;
	setp.ge.s32 	%p1, %r1, %r2;
	@%p1 bra 	$L__BB1_2;
	cvta.to.global.u64 	%rd3, %rd1;
	cvta.to.global.u64 	%rd4, %rd2;
	mul.wide.s32 	%rd5, %r1, 32;
	add.s64 	%rd6, %rd4, %rd5;
	add.s64 	%rd7, %rd3, %rd5;
	ld.global.nc.v8.f32 	{%f1, %f2, %f3, %f4, %f5, %f6, %f7, %f8}, [%rd7];
	st.global.v8.f32 	[%rd6], {%f1, %f2, %f3, %f4, %f5, %f6, %f7, %f8};
$L__BB1_2:
	ret;

}


// ===== COMPILED SASS (sm_100) =====

	.target	sm_100

	.elftype	@"ET_EXEC"


//--------------------- .note.nv.tkinfo           --------------------------
	.section	.note.nv.tkinfo,"",@"SHT_NOTE"
	.sectionflags	@"SHF_NOTE_NV_TKINFO"
	.tkinfo
        /*0018*/ 	.word	0x00000002
        /*0030*/ 	.string	""
        /*0030*/ 	.string	"ptxas"
        /*0030*/ 	.string	"Cuda compilation tools, release 13.0, V13.0.88"
        /*0030*/ 	.string	"Build cuda_13.0.r13.0/compiler.36424714_0"
        /*0030*/ 	.string	"-arch sm_100 -m 64 "



//--------------------- .note.nv.cuinfo           --------------------------
	.section	.note.nv.cuinfo,"",@"SHT_NOTE"
	.sectionflags	@"SHF_NOTE_NV_CUINFO"
        /*0018*/ 	.short	0x0002
        /*001a*/ 	.short	0x0064
        /*001c*/ 	.short	0x0082
	.zero		2


//--------------------- .nv.info                  --------------------------
	.section	.nv.info,"",@"SHT_CUDA_INFO"
	.align	4


	//----- nvinfo : EIATTR_REGCOUNT
	.align		4
        /*0000*/ 	.byte	0x04, 0x2f
        /*0002*/ 	.short	(.L_1 - .L_0)
	.align		4
.L_0:
        /*0004*/ 	.word	index@(_Z15copyVectorized4PK6Float4PS_i)
        /*0008*/ 	.word	0x0000000e


	//----- nvinfo : EIATTR_FRAME_SIZE
	.align		4
.L_1:
        /*000c*/ 	.byte	0x04, 0x11
        /*000e*/ 	.short	(.L_3 - .L_2)
	.align		4
.L_2:
        /*0010*/ 	.word	index@(_Z15copyVectorized4PK6Float4PS_i)
        /*0014*/ 	.word	0x00000000


	//----- nvinfo : EIATTR_REGCOUNT
	.align		4
.L_3:
        /*0018*/ 	.byte	0x04, 0x2f
        /*001a*/ 	.short	(.L_5 - .L_4)
	.align		4
.L_4:
        /*001c*/ 	.word	index@(_Z15copyVectorized8PK6Float8PS_i)
        /*0020*/ 	.word	0x00000012


	//----- nvinfo : EIATTR_FRAME_SIZE
	.align		4
.L_5:
        /*0024*/ 	.byte	0x04, 0x11
        /*0026*/ 	.short	(.L_7 - .L_6)
	.align		4
.L_6:
        /*0028*/ 	.word	index@(_Z15copyVectorized8PK6Float8PS_i)
        /*002c*/ 	.word	0x00000000


	//----- nvinfo : EIATTR_MIN_STACK_SIZE
	.align		4
.L_7:
        /*0030*/ 	.byte	0x04, 0x12
        /*0032*/ 	.short	(.L_9 - .L_8)
	.align		4
.L_8:
        /*0034*/ 	.word	index@(_Z15copyVectorized8PK6Float8PS_i)
        /*0038*/ 	.word	0x00000000


	//----- nvinfo : EIATTR_MIN_STACK_SIZE
	.align		4
.L_9:
        /*003c*/ 	.byte	0x04, 0x12
        /*003e*/ 	.short	(.L_11 - .L_10)
	.align		4
.L_10:
        /*0040*/ 	.word	index@(_Z15copyVectorized4PK6Float4PS_i)
        /*0044*/ 	.word	0x00000000
.L_11:


//--------------------- .nv.compat                --------------------------
	.section	.nv.compat,"",@"SHT_CUDA_COMPAT_INFO"
	.align	4
        /*0000*/ 	.byte	0x02, 0x09, 0x00, 0x00, 0x02, 0x02, 0x01, 0x00, 0x02, 0x05, 0x05, 0x00, 0x03, 0x07, 0x01, 0x01
        /*0010*/ 	.byte	0x02, 0x03, 0x00, 0x00, 0x02, 0x06, 0x01, 0x00, 0x04, 0x0b, 0x08, 0x00, 0x09, 0x00, 0x00, 0x00
        /*0020*/ 	.byte	0x00, 0x00, 0x00, 0x00


//--------------------- .nv.info._Z15copyVectorized8PK6Float8PS_i --------------------------
	.section	.nv.info._Z15copyVectorized8PK6Float8PS_i,"",@"SHT_CUDA_INFO"
	.sectionflags	@""
	.align	4


	//----- nvinfo : EIATTR_CUDA_API_VERSION
	.align		4
        /*0000*/ 	.byte	0x04, 0x37
        /*0002*/ 	.short	(.L_13 - .L_12)
.L_12:
        /*0004*/ 	.word	0x00000082


	//----- nvinfo : EIATTR_KPARAM_INFO
	.align		4
.L_13:
        /*0008*/ 	.byte	0x04, 0x17
        /*000a*/ 	.short	(.L_15 - .L_14)
.L_14:
        /*000c*/ 	.word	0x00000000
        /*0010*/ 	.short	0x0002
        /*0012*/ 	.short	0x0010
        /*0014*/ 	.byte	0x00, 0xf0, 0x11, 0x00


	//----- nvinfo : EIATTR_KPARAM_INFO
	.align		4
.L_15:
        /*0018*/ 	.byte	0x04, 0x17
        /*001a*/ 	.short	(.L_17 - .L_16)
.L_16:
        /*001c*/ 	.word	0x00000000
        /*0020*/ 	.short	0x0001
        /*0022*/ 	.short	0x0008
        /*0024*/ 	.byte	0x00, 0xf5, 0x21, 0x00


	//----- nvinfo : EIATTR_KPARAM_INFO
	.align		4
.L_17:
        /*0028*/ 	.byte	0x04, 0x17
        /*002a*/ 	.short	(.L_19 - .L_18)
.L_18:
        /*002c*/ 	.word	0x00000000
        /*0030*/ 	.short	0x0000
        /*0032*/ 	.short	0x0000
        /*0034*/ 	.byte	0x00, 0xf5, 0x21, 0x00


	//----- nvinfo : EIATTR_SPARSE_MMA_MASK
	.align		4
.L_19:
        /*0038*/ 	.byte	0x03, 0x50
        /*003a*/ 	.short	0x0000


	//----- nvinfo : EIATTR_MAXREG_COUNT
	.align		4
        /*003c*/ 	.byte	0x03, 0x1b
        /*003e*/ 	.short	0x00ff


	//----- nvinfo : EIATTR_MERCURY_ISA_VERSION
	.align		4
        /*0040*/ 	.byte	0x03, 0x5f
        /*0042*/ 	.short	0x0101


	//----- nvinfo : EIATTR_VRC_CTA_INIT_COUNT
	.align		4
        /*0044*/ 	.byte	0x02, 0x4a
	.zero		1
	.zero		1


	//----- nvinfo : EIATTR_EXIT_INSTR_OFFSETS
	.align		4
        /*0048*/ 	.byte	0x04, 0x1c
        /*004a*/ 	.short	(.L_21 - .L_20)


	//   ....[0]....
.L_20:
        /*004c*/ 	.word	0x00000070


	//   ....[1]....
        /*0050*/ 	.word	0x000000f0


	//----- nvinfo : EIATTR_CBANK_PARAM_SIZE
	.align		4
.L_21:
        /*0054*/ 	.byte	0x03, 0x19
        /*0056*/ 	.short	0x0014


	//----- nvinfo : EIATTR_PARAM_CBANK
	.align		4
        /*0058*/ 	.byte	0x04, 0x0a
        /*005a*/ 	.short	(.L_23 - .L_22)
	.align		4
.L_22:
        /*005c*/ 	.word	index@(.nv.constant0._Z15copyVectorized8PK6Float8PS_i)
        /*0060*/ 	.short	0x0380
        /*0062*/ 	.short	0x0014


	//----- nvinfo : EIATTR_SW_WAR
	.align		4
.L_23:
        /*0064*/ 	.byte	0x04, 0x36
        /*0066*/ 	.short	(.L_25 - .L_24)
.L_24:
        /*0068*/ 	.word	0x00000008
.L_25:


//--------------------- .nv.info._Z15copyVectorized4PK6Float4PS_i --------------------------
	.section	.nv.info._Z15copyVectorized4PK6Float4PS_i,"",@"SHT_CUDA_INFO"
	.sectionflags	@""
	.align	4


	//----- nvinfo : EIATTR_CUDA_API_VERSION
	.align		4
        /*0000*/ 	.byte	0x04, 0x37
        /*0002*/ 	.short	(.L_27 - .L_26)
.L_26:
        /*0004*/ 	.word	0x00000082


	//----- nvinfo : EIATTR_KPARAM_INFO
	.align		4
.L_27:
        /*0008*/ 	.byte	0x04, 0x17
        /*000a*/ 	.short	(.L_29 - .L_28)
.L_28:
        /*000c*/ 	.word	0x00000000
        /*0010*/ 	.short	0x0002
        /*0012*/ 	.short	0x0010
        /*0014*/ 	.byte	0x00, 0xf0, 0x11, 0x00


	//----- nvinfo : EIATTR_KPARAM_INFO
	.align		4
.L_29:
        /*0018*/ 	.byte	0x04, 0x17
        /*001a*/ 	.short	(.L_31 - .L_30)
.L_30:
        /*001c*/ 	.word	0x00000000
        /*0020*/ 	.short	0x0001
        /*0022*/ 	.short	0x0008
        /*0024*/ 	.byte	0x00, 0xf5, 0x21, 0x00


	//----- nvinfo : EIATTR_KPARAM_INFO
	.align		4
.L_31:
        /*0028*/ 	.byte	0x04, 0x17
        /*002a*/ 	.short	(.L_33 - .L_32)
.L_32:
        /*002c*/ 	.word	0x00000000
        /*0030*/ 	.short	0x0000
        /*0032*/ 	.short	0x0000
        /*0034*/ 	.byte	0x00, 0xf5, 0x21, 0x00


	//----- nvinfo : EIATTR_SPARSE_MMA_MASK
	.align		4
.L_33:
        /*0038*/ 	.byte	0x03, 0x50
        /*003a*/ 	.short	0x0000


	//----- nvinfo : EIATTR_MAXREG_COUNT
	.align		4
        /*003c*/ 	.byte	0x03, 0x1b
        /*003e*/ 	.short	0x00ff


	//----- nvinfo : EIATTR_MERCURY_ISA_VERSION
	.align		4
        /*0040*/ 	.byte	0x03, 0x5f
        /*0042*/ 	.short	0x0101


	//----- nvinfo : EIATTR_VRC_CTA_INIT_COUNT
	.align		4
        /*0044*/ 	.byte	0x02, 0x4a
	.zero		1
	.zero		1


	//----- nvinfo : EIATTR_EXIT_INSTR_OFFSETS
	.align		4
        /*0048*/ 	.byte	0x04, 0x1c
        /*004a*/ 	.short	(.L_35 - .L_34)


	//   ....[0]....
.L_34:
        /*004c*/ 	.word	0x00000070


	//   ....[1]....
        /*0050*/ 	.word	0x000000f0


	//----- nvinfo : EIATTR_CBANK_PARAM_SIZE
	.align		4
.L_35:
        /*0054*/ 	.byte	0x03, 0x19
        /*0056*/ 	.short	0x0014


	//----- nvinfo : EIATTR_PARAM_CBANK
	.align		4
        /*0058*/ 	.byte	0x04, 0x0a
        /*005a*/ 	.short	(.L_37 - .L_36)
	.align		4
.L_36:
        /*005c*/ 	.word	index@(.nv.constant0._Z15copyVectorized4PK6Float4PS_i)
        /*0060*/ 	.short	0x0380
        /*0062*/ 	.short	0x0014


	//----- nvinfo : EIATTR_SW_WAR
	.align		4
.L_37:
        /*0064*/ 	.byte	0x04, 0x36
        /*0066*/ 	.short	(.L_39 - .L_38)
.L_38:
        /*0068*/ 	.word	0x00000008
.L_39:


//--------------------- .nv.callgraph             --------------------------
	.section	.nv.callgraph,"",@"SHT_CUDA_CALLGRAPH"
	.align	4
	.sectionentsize	8
	.align		4
        /*0000*/ 	.word	0x00000000
	.align		4
        /*0004*/ 	.word	0xffffffff
	.align		4
        /*0008*/ 	.word	0x00000000
	.align		4
        /*000c*/ 	.word	0xfffffffe
	.align		4
        /*0010*/ 	.word	0x00000000
	.align		4
        /*0014*/ 	.word	0xfffffffd
	.align		4
        /*0018*/ 	.word	0x00000000
	.align		4
        /*001c*/ 	.word	0xfffffffc


//--------------------- .text._Z15copyVectorized8PK6Float8PS_i --------------------------
	.section	.text._Z15copyVectorized8PK6Float8PS_i,"ax",@progbits
	.align	128
        .global         _Z15copyVectorized8PK6Float8PS_i
        .type           _Z15copyVectorized8PK6Float8PS_i,@function
        .size           _Z15copyVectorized8PK6Float8PS_i,(.L_x_2 - _Z15copyVectorized8PK6Float8PS_i)
        .other          _Z15copyVectorized8PK6Float8PS_i,@"STO_CUDA_ENTRY STV_DEFAULT"
_Z15copyVectorized8PK6Float8PS_i:
.text._Z15copyVectorized8PK6Float8PS_i:
[----:B------:R-:W-:Y:S01]  /*0000*/  LDC R1, c[0x0][0x37c] ;  /* 0x0000df00ff017b82 */ /* 0x000fe20000000800 */
[----:B------:R-:W0:Y:S07]  /*0010*/  S2R R0, SR_TID.X ;  /* 0x0000000000007919 */ /* 0x000e2e0000002100 */
[----:B------:R-:W0:Y:S01]  /*0020*/  S2UR UR4, SR_CTAID.X ;  /* 0x00000000000479c3 */ /* 0x000e220000002500 */
[----:B------:R-:W1:Y:S07]  /*0030*/  LDCU UR5, c[0x0][0x390] ;  /* 0x00007200ff0577ac */ /* 0x000e6e0008000800 */
[----:B------:R-:W0:Y:S02]  /*0040*/  LDC R7, c[0x0][0x360] ;  /* 0x0000d800ff077b82 */ /* 0x000e240000000800 */
[----:B0-----:R-:W-:-:S05]  /*0050*/  IMAD R7, R7, UR4, R0 ;  /* 0x0000000407077c24 */ /* 0x001fca000f8e0200 */
[----:B-1----:R-:W-:-:S13]  /*0060*/  ISETP.GE.AND P0, PT, R7, UR5, PT ;  /* 0x0000000507007c0c */ /* 0x002fda000bf06270 */
[----:B------:R-:W-:Y:S05]  /*0070*/  @P0 EXIT ;  /* 0x000000000000094d */ /* 0x000fea0003800000 */
[----:B------:R-:W0:Y:S01]  /*0080*/  LDC.64 R4, c[0x0][0x380] ;  /* 0x0000e000ff047b82 */ /* 0x000e220000000a00 */
[----:B------:R-:W1:Y:S07]  /*0090*/  LDCU.64 UR4, c[0x0][0x358] ;  /* 0x00006b00ff0477ac */ /* 0x000e6e0008000a00 */
[----:B------:R-:W2:Y:S01]  /*00a0*/  LDC.64 R2, c[0x0][0x388] ;  /* 0x0000e200ff027b82 */ /* 0x000ea20000000a00 */
[----:B0-----:R-:W-:-:S05]  /*00b0*/  IMAD.WIDE R4, R7, 0x20, R4 ;  /* 0x0000002007047825 */ /* 0x001fca00078e0204 */
[----:B-1----:R-:W3:Y:S01]  /*00c0*/  LDG.E.ENL2.256.CONSTANT R12, R8, desc[UR4][R4.64] ;  /* 0xfe0000040408797e */ /* 0x002ee2000812990c */
[----:B--2---:R-:W-:-:S05]  /*00d0*/  IMAD.WIDE R2, R7, 0x20, R2 ;  /* 0x0000002007027825 */ /* 0x004fca00078e0202 */
[----:B---3--:R-:W-:Y:S01]  /*00e0*/  STG.E.ENL2.256 desc[UR4][R2.64], R8, R12 ;  /* 0xf8000008020c797f */ /* 0x008fe2000f121804 */
[----:B------:R-:W-:Y:S05]  /*00f0*/  EXIT ;  /* 0x000000000000794d */ /* 0x000fea0003800000 */
.L_x_0:
[----:B------:R-:W-:-:S00]  /*0100*/  BRA `(.L_x_0) ;  /* 0xfffffffc00fc7947 */ /* 0x000fc0000383ffff */
[----:B------:R-:W-:-:S00]  /*0110*/  NOP ;  /* 0x0000000000007918 */ /* 0x000fc00000000000 */
        /* <DEDUP_REMOVED lines=14> */
.L_x_2:


//--------------------- .text._Z15copyVectorized4PK6Float4PS_i --------------------------
	.section	.text._Z15copyVectorized4PK6Float4PS_i,"ax",@progbits
	.align	128
        .global         _Z15copyVectorized4PK6Float4PS_i
        .type           _Z15copyVectorized4PK6Float4PS_i,@function
        .size           _Z15copyVectorized4PK6Float4PS_i,(.L_x_3 - _Z15copyVectorized4PK6Float4PS_i)
        .other          _Z15copyVectorized4PK6Float4PS_i,@"STO_CUDA_ENTRY STV_DEFAULT"
_Z15copyVectorized4PK6Float4PS_i:
.text._Z15copyVectorized4PK6Float4PS_i:
        /* <DEDUP_REMOVED lines=12> */
[----:B-1----:R-:W3:Y:S01]  /*00c0*/  LDG.E.128.CONSTANT R8, desc[UR4][R4.64] ;  /* 0x0000000404087981 */ /* 0x002ee2000c1e9d00 */
[----:B--2---:R-:W-:-:S05]  /*00d0*/  IMAD.WIDE R2, R7, 0x10, R2 ;  /* 0x0000001007027825 */ /* 0x004fca00078e0202 */
[----:B---3--:R-:W-:Y:S01]  /*00e0*/  STG.E.128 desc[UR4][R2.64], R8 ;  /* 0x0000000802007986 */ /* 0x008fe2000c101d04 */
[----:B------:R-:W-:Y:S05]  /*00f0*/  EXIT ;  /* 0x000000000000794d */ /* 0x000fea0003800000 */
.L_x_1:
        /* <DEDUP_REMOVED lines=16> */
.L_x_3:


//--------------------- .nv.shared.reserved.0     --------------------------
	.section	.nv.shared.reserved.0,"aw",@nobits
	.weak		__nv_reservedSMEM_offset_0_alias
	.size		__nv_reservedSMEM_offset_0_alias, 0, 64
	.other		__nv_reservedSMEM_offset_0_alias,@"STO_CUDA_RESERVED_SHARED STV_DEFAULT"
__nv_reservedSMEM_offset_0_alias:
	.zero		0
	.zero		64


//--------------------- .nv.constant0._Z15copyVectorized8PK6Float8PS_i --------------------------
	.section	.nv.constant0._Z15copyVectorized8PK6Float8PS_i,"a",@progbits
	.sectionflags	@""
	.align	4
.nv.constant0._Z15copyVectorized8PK6Float8PS_i:
	.zero		916


//--------------------- .nv.constant0._Z15copyVectorized4PK6Float4PS_i --------------------------
	.section	.nv.constant0._Z15copyVectorized4PK6Float4PS_i,"a",@progbits
	.sectionflags	@""
	.align	4
.nv.constant0._Z15copyVectorized4PK6Float4PS_i:
	.zero		916


//--------------------- SYMBOLS --------------------------

	.type		.nv.reservedSmem.offset0,@object
	.size		.nv.reservedSmem.offset0,0x4
